	.headerflags	@"EF_CUDA_TEXMODE_UNIFIED EF_CUDA_64BIT_ADDRESS EF_CUDA_ACCELERATORS EF_CUDA_SM90 EF_CUDA_VIRTUAL_SM(EF_CUDA_SM90)"
	.elftype	@"ET_EXEC"


//--------------------- .nv.info                  --------------------------
	.section	.nv.info,"",@"SHT_CUDA_INFO"
	.align	4


	//----- nvinfo : EIATTR_REGCOUNT
	.align		4
        /*0000*/ 	.byte	0x04, 0x2f
        /*0002*/ 	.short	(.L_1 - .L_0)
	.align		4
.L_0:
        /*0004*/ 	.word	index@(triton_per_fused_abs_mean_sub_17)
        /*0008*/ 	.word	0x00000015


	//----- nvinfo : EIATTR_MIN_STACK_SIZE
	.align		4
.L_1:
        /*000c*/ 	.byte	0x04, 0x12
        /*000e*/ 	.short	(.L_3 - .L_2)
	.align		4
.L_2:
        /*0010*/ 	.word	index@(triton_per_fused_abs_mean_sub_17)
        /*0014*/ 	.word	0x00000000


	//----- nvinfo : EIATTR_FRAME_SIZE
	.align		4
.L_3:
        /*0018*/ 	.byte	0x04, 0x11
        /*001a*/ 	.short	(.L_5 - .L_4)
	.align		4
.L_4:
        /*001c*/ 	.word	index@(triton_per_fused_abs_mean_sub_17)
        /*0020*/ 	.word	0x00000000


	//----- nvinfo : EIATTR_MIN_STACK_SIZE
	.align		4
.L_5:
        /*0024*/ 	.byte	0x04, 0x12
        /*0026*/ 	.short	(.L_7 - .L_6)
	.align		4
.L_6:
        /*0028*/ 	.word	index@(triton_per_fused_abs_mean_sub_17)
        /*002c*/ 	.word	0x00000000
.L_7:


//--------------------- .nv.info.triton_per_fused_abs_mean_sub_17 --------------------------
	.section	.nv.info.triton_per_fused_abs_mean_sub_17,"",@"SHT_CUDA_INFO"
	.sectionflags	@""
	.align	4


	//----- nvinfo : EIATTR_CUDA_API_VERSION
	.align		4
        /*0000*/ 	.byte	0x04, 0x37
        /*0002*/ 	.short	(.L_9 - .L_8)
.L_8:
        /*0004*/ 	.word	0x0000007c


	//----- nvinfo : EIATTR_KPARAM_INFO
	.align		4
.L_9:
        /*0008*/ 	.byte	0x04, 0x17
        /*000a*/ 	.short	(.L_11 - .L_10)
.L_10:
        /*000c*/ 	.word	0x00000000
        /*0010*/ 	.short	0x0004
        /*0012*/ 	.short	0x001c
        /*0014*/ 	.byte	0x00, 0xf0, 0x11, 0x00


	//----- nvinfo : EIATTR_KPARAM_INFO
	.align		4
.L_11:
        /*0018*/ 	.byte	0x04, 0x17
        /*001a*/ 	.short	(.L_13 - .L_12)
.L_12:
        /*001c*/ 	.word	0x00000000
        /*0020*/ 	.short	0x0003
        /*0022*/ 	.short	0x0018
        /*0024*/ 	.byte	0x00, 0xf0, 0x11, 0x00


	//----- nvinfo : EIATTR_KPARAM_INFO
	.align		4
.L_13:
        /*0028*/ 	.byte	0x04, 0x17
        /*002a*/ 	.short	(.L_15 - .L_14)
.L_14:
        /*002c*/ 	.word	0x00000000
        /*0030*/ 	.short	0x0002
        /*0032*/ 	.short	0x0010
        /*0034*/ 	.byte	0x00, 0xf4, 0x21, 0x00


	//----- nvinfo : EIATTR_KPARAM_INFO
	.align		4
.L_15:
        /*0038*/ 	.byte	0x04, 0x17
        /*003a*/ 	.short	(.L_17 - .L_16)
.L_16:
        /*003c*/ 	.word	0x00000000
        /*0040*/ 	.short	0x0001
        /*0042*/ 	.short	0x0008
        /*0044*/ 	.byte	0x00, 0xf4, 0x21, 0x00


	//----- nvinfo : EIATTR_KPARAM_INFO
	.align		4
.L_17:
        /*0048*/ 	.byte	0x04, 0x17
        /*004a*/ 	.short	(.L_19 - .L_18)
.L_18:
        /*004c*/ 	.word	0x00000000
        /*0050*/ 	.short	0x0000
        /*0052*/ 	.short	0x0000
        /*0054*/ 	.byte	0x00, 0xf4, 0x21, 0x00


	//----- nvinfo : EIATTR_SPARSE_MMA_MASK
	.align		4
.L_19:
        /*0058*/ 	.byte	0x03, 0x50
        /*005a*/ 	.short	0x0000


	//----- nvinfo : EIATTR_MAXREG_COUNT
	.align		4
        /*005c*/ 	.byte	0x03, 0x1b
        /*005e*/ 	.short	0x00ff


	//----- nvinfo : EIATTR_COOP_GROUP_MASK_REGIDS
	.align		4
        /*0060*/ 	.byte	0x04, 0x29
        /*0062*/ 	.short	(.L_21 - .L_20)


	//   ....[0]....
.L_20:
        /*0064*/ 	.word	0xffffffff


	//   ....[1]....
        /*0068*/ 	.word	0xffffffff


	//   ....[2]....
        /*006c*/ 	.word	0xffffffff


	//   ....[3]....
        /*0070*/ 	.word	0xffffffff


	//   ....[4]....
        /*0074*/ 	.word	0xffffffff


	//   ....[5]....
        /*0078*/ 	.word	0xffffffff


	//----- nvinfo : EIATTR_COOP_GROUP_INSTR_OFFSETS
	.align		4
.L_21:
        /*007c*/ 	.byte	0x04, 0x28
        /*007e*/ 	.short	(.L_23 - .L_22)


	//   ....[0]....
.L_22:
        /*0080*/ 	.word	0x000004c0


	//   ....[1]....
        /*0084*/ 	.word	0x000004e0


	//   ....[2]....
        /*0088*/ 	.word	0x00000500


	//   ....[3]....
        /*008c*/ 	.word	0x00000520


	//   ....[4]....
        /*0090*/ 	.word	0x00000540


	//   ....[5]....
        /*0094*/ 	.word	0x000005d0


	//----- nvinfo : EIATTR_EXIT_INSTR_OFFSETS
	.align		4
.L_23:
        /*0098*/ 	.byte	0x04, 0x1c
        /*009a*/ 	.short	(.L_25 - .L_24)


	//   ....[0]....
.L_24:
        /*009c*/ 	.word	0x00000630


	//   ....[1]....
        /*00a0*/ 	.word	0x00000680


	//----- nvinfo : EIATTR_REQNTID
	.align		4
.L_25:
        /*00a4*/ 	.byte	0x04, 0x10
        /*00a6*/ 	.short	(.L_27 - .L_26)
.L_26:
        /*00a8*/ 	.word	0x00000040
        /*00ac*/ 	.word	0x00000001
        /*00b0*/ 	.word	0x00000001


	//----- nvinfo : EIATTR_CBANK_PARAM_SIZE
	.align		4
.L_27:
        /*00b4*/ 	.byte	0x03, 0x19
        /*00b6*/ 	.short	0x0020


	//----- nvinfo : EIATTR_PARAM_CBANK
	.align		4
        /*00b8*/ 	.byte	0x04, 0x0a
        /*00ba*/ 	.short	(.L_29 - .L_28)
	.align		4
.L_28:
        /*00bc*/ 	.word	index@(.nv.constant0.triton_per_fused_abs_mean_sub_17)
        /*00c0*/ 	.short	0x0210
        /*00c2*/ 	.short	0x0020


	//----- nvinfo : EIATTR_SW_WAR
	.align		4
.L_29:
        /*00c4*/ 	.byte	0x04, 0x36
        /*00c6*/ 	.short	(.L_31 - .L_30)
.L_30:
        /*00c8*/ 	.word	0x00000008
.L_31:


//--------------------- .nv.callgraph             --------------------------
	.section	.nv.callgraph,"",@"SHT_CUDA_CALLGRAPH"
	.align	4
	.sectionentsize	8
	.align		4
        /*0000*/ 	.word	0x00000000
	.align		4
        /*0004*/ 	.word	0xffffffff
	.align		4
        /*0008*/ 	.word	0x00000000
	.align		4
        /*000c*/ 	.word	0xfffffffe
	.align		4
        /*0010*/ 	.word	0x00000000
	.align		4
        /*0014*/ 	.word	0xfffffffd
	.align		4
        /*0018*/ 	.word	0x00000000
	.align		4
        /*001c*/ 	.word	0xfffffffc


//--------------------- .text.triton_per_fused_abs_mean_sub_17 --------------------------
	.section	.text.triton_per_fused_abs_mean_sub_17,"ax",@progbits
	.sectionflags	@"SHF_BARRIERS=1"
	.align	128
        .global         triton_per_fused_abs_mean_sub_17
        .type           triton_per_fused_abs_mean_sub_17,@function
        .size           triton_per_fused_abs_mean_sub_17,(.L_x_1 - triton_per_fused_abs_mean_sub_17)
        .other          triton_per_fused_abs_mean_sub_17,@"STO_CUDA_ENTRY STV_DEFAULT"
triton_per_fused_abs_mean_sub_17:
.text.triton_per_fused_abs_mean_sub_17:
[----:B------:R-:W0:Y:S01]  /*0000*/  LDC R1, c[0x0][0x28] ;  /* 0x00000a00ff017b82 */ /* 0x000e220000000800 */
[----:B------:R-:W1:Y:S01]  /*0010*/  S2R R0, SR_CTAID.X ;  /* 0x0000000000007919 */ /* 0x000e620000002500 */
[----:B------:R-:W-:Y:S01]  /*0020*/  ULDC.64 UR6, c[0x0][0x208] ;  /* 0x0000820000067ab9 */ /* 0x000fe20000000a00 */
[----:B------:R-:W2:Y:S01]  /*0030*/  S2R R3, SR_TID.X ;  /* 0x0000000000037919 */ /* 0x000ea20000002100 */
[----:B-1----:R-:W-:Y:S02]  /*0040*/  SHF.R.S32.HI R5, RZ, 0x1f, R0 ;  /* 0x0000001fff057819 */ /* 0x002fe40000011400 */
[----:B------:R-:W-:Y:S02]  /*0050*/  ISETP.GE.AND P0, PT, R0, 0x800, PT ;  /* 0x000008000000780c */ /* 0x000fe40003f06270 */
[----:B------:R-:W-:-:S04]  /*0060*/  LEA.HI R5, R5, R0, RZ, 0x5 ;  /* 0x0000000005057211 */ /* 0x000fc800078f28ff */
[----:B------:R-:W-:Y:S01]  /*0070*/  SHF.R.S32.HI R7, RZ, 0x1d, R5 ;  /* 0x0000001dff077819 */ /* 0x000fe20000011405 */
[C---:B------:R-:W-:Y:S01]  /*0080*/  IMAD.SHL.U32 R4, R5.reuse, 0x4, RZ ;  /* 0x0000000405047824 */ /* 0x040fe200078e00ff */
[----:B------:R-:W-:Y:S02]  /*0090*/  LOP3.LUT R5, R5, 0x7ffe0, RZ, 0xc0, !PT ;  /* 0x0007ffe005057812 */ /* 0x000fe400078ec0ff */
[----:B------:R-:W-:Y:S02]  /*00a0*/  SGXT R7, R7, 0x1 ;  /* 0x000000010707781a */ /* 0x000fe40000000200 */
[----:B------:R-:W-:Y:S01]  /*00b0*/  LOP3.LUT R4, R4, 0xffffff80, RZ, 0xc0, !PT ;  /* 0xffffff8004047812 */ /* 0x000fe200078ec0ff */
[----:B------:R-:W-:-:S03]  /*00c0*/  IMAD.IADD R5, R0, 0x1, -R5 ;  /* 0x0000000100057824 */ /* 0x000fc600078e0a05 */
[----:B--2---:R-:W-:-:S04]  /*00d0*/  LOP3.LUT R4, R4, 0x3f, R3, 0xf8, !PT ;  /* 0x0000003f04047812 */ /* 0x004fc800078ef803 */
[----:B------:R-:W-:Y:S01]  /*00e0*/  LEA.HI R8, R7, R4, RZ, 0x4 ;  /* 0x0000000407087211 */ /* 0x000fe200078f20ff */
[C---:B------:R-:W-:Y:S01]  /*00f0*/  IMAD R9, R5.reuse, 0x2000, R4 ;  /* 0x0000200005097824 */ /* 0x040fe200078e0204 */
[----:B------:R-:W-:Y:S02]  /*0100*/  LOP3.LUT R6, R4, 0x40, RZ, 0xfc, !PT ;  /* 0x0000004004067812 */ /* 0x000fe400078efcff */
[----:B------:R-:W-:Y:S02]  /*0110*/  SHF.R.S32.HI R4, RZ, 0x4, R8 ;  /* 0x00000004ff047819 */ /* 0x000fe40000011408 */
[----:B------:R-:W-:Y:S01]  /*0120*/  SHF.R.S32.HI R12, RZ, 0x1f, R9 ;  /* 0x0000001fff0c7819 */ /* 0x000fe20000011409 */
[----:B------:R-:W-:Y:S01]  /*0130*/  IMAD R10, R5, 0x2000, R6 ;  /* 0x00002000050a7824 */ /* 0x000fe200078e0206 */
[----:B------:R-:W-:Y:S02]  /*0140*/  LEA.HI R5, R4, R4, RZ, 0x4 ;  /* 0x0000000404057211 */ /* 0x000fe400078f20ff */
[----:B------:R-:W-:-:S02]  /*0150*/  LEA.HI R6, R7, R6, RZ, 0x4 ;  /* 0x0000000607067211 */ /* 0x000fc400078f20ff */
[----:B------:R-:W-:Y:S02]  /*0160*/  SHF.R.S32.HI R7, RZ, 0x1f, R10 ;  /* 0x0000001fff077819 */ /* 0x000fe4000001140a */
[----:B------:R-:W-:Y:S02]  /*0170*/  LOP3.LUT R5, R5, 0xffff0, RZ, 0xc0, !PT ;  /* 0x000ffff005057812 */ /* 0x000fe400078ec0ff */
[CC--:B------:R-:W-:Y:S02]  /*0180*/  LEA.HI R8, R12.reuse, R9.reuse, RZ, 0x10 ;  /* 0x000000090c087211 */ /* 0x0c0fe400078f80ff */
[----:B------:R-:W-:Y:S01]  /*0190*/  LEA.HI R12, R12, R9, RZ, 0x8 ;  /* 0x000000090c0c7211 */ /* 0x000fe200078f40ff */
[----:B------:R-:W-:Y:S01]  /*01a0*/  IMAD.IADD R13, R4, 0x1, -R5 ;  /* 0x00000001040d7824 */ /* 0x000fe200078e0a05 */
[CC--:B------:R-:W-:Y:S01]  /*01b0*/  LEA.HI R9, R7.reuse, R10.reuse, RZ, 0x10 ;  /* 0x0000000a07097211 */ /* 0x0c0fe200078f80ff */
[----:B------:R-:W1:Y:S01]  /*01c0*/  LDC.64 R4, c[0x0][0x218] ;  /* 0x00008600ff047b82 */ /* 0x000e620000000a00 */
[----:B------:R-:W-:-:S02]  /*01d0*/  LEA.HI R10, R7, R10, RZ, 0x8 ;  /* 0x0000000a070a7211 */ /* 0x000fc400078f40ff */
[----:B------:R-:W-:Y:S02]  /*01e0*/  SHF.R.S32.HI R11, RZ, 0x4, R6 ;  /* 0x00000004ff0b7819 */ /* 0x000fe40000011406 */
[----:B------:R-:W-:Y:S02]  /*01f0*/  SHF.R.S32.HI R14, RZ, 0x8, R12 ;  /* 0x00000008ff0e7819 */ /* 0x000fe4000001140c */
[----:B------:R-:W-:Y:S01]  /*0200*/  LEA.HI R12, R11, R11, RZ, 0x4 ;  /* 0x0000000b0b0c7211 */ /* 0x000fe200078f20ff */
[----:B------:R-:W2:Y:S01]  /*0210*/  LDC.64 R6, c[0x0][0x210] ;  /* 0x00008400ff067b82 */ /* 0x000ea20000000a00 */
[----:B------:R-:W-:Y:S01]  /*0220*/  SHF.R.S32.HI R15, RZ, 0x8, R10 ;  /* 0x00000008ff0f7819 */ /* 0x000fe2000001140a */
[----:B------:R-:W-:Y:S01]  /*0230*/  IMAD.SHL.U32 R10, R3, 0x100, RZ ;  /* 0x00000100030a7824 */ /* 0x000fe200078e00ff */
[----:B------:R-:W-:Y:S02]  /*0240*/  LEA.HI R16, R14, R14, RZ, 0x8 ;  /* 0x0000000e0e107211 */ /* 0x000fe400078f40ff */
[----:B------:R-:W-:-:S02]  /*0250*/  LOP3.LUT R12, R12, 0xffff0, RZ, 0xc0, !PT ;  /* 0x000ffff00c0c7812 */ /* 0x000fc400078ec0ff */
[----:B------:R-:W-:Y:S02]  /*0260*/  LEA.HI R18, R15, R15, RZ, 0x8 ;  /* 0x0000000f0f127211 */ /* 0x000fe400078f40ff */
[----:B------:R-:W-:Y:S01]  /*0270*/  LOP3.LUT R17, R16, 0xffffff00, RZ, 0xc0, !PT ;  /* 0xffffff0010117812 */ /* 0x000fe200078ec0ff */
[----:B------:R-:W-:Y:S01]  /*0280*/  IMAD.IADD R11, R11, 0x1, -R12 ;  /* 0x000000010b0b7824 */ /* 0x000fe200078e0a0c */
[----:B------:R-:W-:Y:S02]  /*0290*/  LOP3.LUT R10, R10, 0xf00, RZ, 0xc0, !PT ;  /* 0x00000f000a0a7812 */ /* 0x000fe400078ec0ff */
[----:B------:R-:W-:Y:S01]  /*02a0*/  LOP3.LUT R18, R18, 0xffffff00, RZ, 0xc0, !PT ;  /* 0xffffff0012127812 */ /* 0x000fe200078ec0ff */
[----:B------:R-:W-:Y:S01]  /*02b0*/  IMAD.IADD R17, R14, 0x1, -R17 ;  /* 0x000000010e117824 */ /* 0x000fe200078e0a11 */
[----:B------:R-:W-:Y:S01]  /*02c0*/  LOP3.LUT R8, R8, 0xffff0000, RZ, 0xc0, !PT ;  /* 0xffff000008087812 */ /* 0x000fe200078ec0ff */
[--C-:B------:R-:W-:Y:S02]  /*02d0*/  IMAD R13, R13, 0x1000, R10.reuse ;  /* 0x000010000d0d7824 */ /* 0x100fe400078e020a */
[----:B------:R-:W-:Y:S01]  /*02e0*/  IMAD R11, R11, 0x1000, R10 ;  /* 0x000010000b0b7824 */ /* 0x000fe200078e020a */
[----:B------:R-:W-:Y:S01]  /*02f0*/  LOP3.LUT R10, R9, 0xffff0000, RZ, 0xc0, !PT ;  /* 0xffff0000090a7812 */ /* 0x000fe200078ec0ff */
[----:B------:R-:W-:Y:S01]  /*0300*/  IMAD.IADD R18, R15, 0x1, -R18 ;  /* 0x000000010f127824 */ /* 0x000fe200078e0a12 */
[----:B------:R-:W-:-:S04]  /*0310*/  IADD3 R13, R17, R13, R8 ;  /* 0x0000000d110d7210 */ /* 0x000fc80007ffe008 */
[----:B------:R-:W-:Y:S01]  /*0320*/  IADD3 R15, R18, R11, R10 ;  /* 0x0000000b120f7210 */ /* 0x000fe20007ffe00a */
[----:B--2---:R-:W-:-:S04]  /*0330*/  IMAD.WIDE R8, R13, 0x4, R6 ;  /* 0x000000040d087825 */ /* 0x004fc800078e0206 */
[----:B-1----:R-:W-:Y:S01]  /*0340*/  IMAD.WIDE R10, R13, 0x4, R4 ;  /* 0x000000040d0a7825 */ /* 0x002fe200078e0204 */
[----:B------:R-:W-:-:S03]  /*0350*/  CS2R R12, SRZ ;  /* 0x00000000000c7805 */ /* 0x000fc6000001ff00 */
[----:B------:R-:W-:-:S03]  /*0360*/  IMAD.WIDE R6, R15, 0x4, R6 ;  /* 0x000000040f067825 */ /* 0x000fc600078e0206 */
[----:B------:R1:W2:Y:S01]  /*0370*/  @!P0 LDG.E.EL R12, desc[UR6][R8.64] ;  /* 0x00000006080c8981 */ /* 0x0002a2000c2e1900 */
[----:B------:R-:W-:Y:S01]  /*0380*/  IMAD.WIDE R4, R15, 0x4, R4 ;  /* 0x000000040f047825 */ /* 0x000fe200078e0204 */
[----:B------:R-:W-:Y:S02]  /*0390*/  CS2R R14, SRZ ;  /* 0x00000000000e7805 */ /* 0x000fe4000001ff00 */
[----:B------:R-:W3:Y:S04]  /*03a0*/  @!P0 LDG.E.EL R13, desc[UR6][R6.64] ;  /* 0x00000006060d8981 */ /* 0x000ee8000c2e1900 */
[----:B------:R-:W4:Y:S04]  /*03b0*/  @!P0 LDG.E.EL R14, desc[UR6][R10.64] ;  /* 0x000000060a0e8981 */ /* 0x000f28000c2e1900 */
[----:B------:R-:W5:Y:S01]  /*03c0*/  @!P0 LDG.E.EL R15, desc[UR6][R4.64] ;  /* 0x00000006040f8981 */ /* 0x000f62000c2e1900 */
[----:B------:R-:W1:Y:S01]  /*03d0*/  S2UR UR5, SR_CgaCtaId ;  /* 0x00000000000579c3 */ /* 0x000e620000008800 */
[----:B------:R-:W-:Y:S01]  /*03e0*/  LOP3.LUT P1, RZ, R3, 0x1f, RZ, 0xc0, !PT ;  /* 0x0000001f03ff7812 */ /* 0x000fe2000782c0ff */
[----:B------:R-:W-:Y:S01]  /*03f0*/  UMOV UR4, 0x400 ;  /* 0x0000040000047882 */ /* 0x000fe20000000000 */
[----:B-1----:R-:W-:-:S04]  /*0400*/  SHF.R.U32.HI R8, RZ, 0x3, R3 ;  /* 0x00000003ff087819 */ /* 0x002fc80000011603 */
[----:B------:R-:W-:Y:S01]  /*0410*/  LOP3.LUT R8, R8, 0x4, RZ, 0xc0, !PT ;  /* 0x0000000408087812 */ /* 0x000fe200078ec0ff */
[----:B0-----:R-:W-:Y:S01]  /*0420*/  UPRMT UR4, UR5, 0x654, UR4 ;  /* 0x0000065405047896 */ /* 0x001fe20008000004 */
[----:B------:R-:W-:Y:S02]  /*0430*/  ISETP.GE.AND P2, PT, R3, 0x2, PT ;  /* 0x000000020300780c */ /* 0x000fe40003f46270 */
[----:B--2---:R-:W-:Y:S02]  /*0440*/  SEL R12, R12, RZ, !P0 ;  /* 0x000000ff0c0c7207 */ /* 0x004fe40004000000 */
[----:B----4-:R-:W-:Y:S02]  /*0450*/  SEL R17, R14, RZ, !P0 ;  /* 0x000000ff0e117207 */ /* 0x010fe40004000000 */
[----:B---3--:R-:W-:Y:S02]  /*0460*/  SEL R14, R13, RZ, !P0 ;  /* 0x000000ff0d0e7207 */ /* 0x008fe40004000000 */
[----:B-----5:R-:W-:Y:S01]  /*0470*/  SEL R15, R15, RZ, !P0 ;  /* 0x000000ff0f0f7207 */ /* 0x020fe20004000000 */
[----:B------:R-:W-:-:S04]  /*0480*/  FADD R12, R12, -R17 ;  /* 0x800000110c0c7221 */ /* 0x000fc80000000000 */
[----:B------:R-:W-:-:S04]  /*0490*/  FADD R15, R14, -R15 ;  /* 0x8000000f0e0f7221 */ /* 0x000fc80000000000 */
[----:B------:R-:W-:-:S05]  /*04a0*/  FADD R12, |R15|, |R12| ;  /* 0x4000000c0f0c7221 */ /* 0x000fca0000000200 */
[----:B------:R-:W-:-:S05]  /*04b0*/  FSEL R12, R12, RZ, !P0 ;  /* 0x000000ff0c0c7208 */ /* 0x000fca0004000000 */
[----:B------:R-:W0:Y:S02]  /*04c0*/  SHFL.BFLY PT, R9, R12, 0x10, 0x1f ;  /* 0x0e001f000c097f89 */ /* 0x000e2400000e0000 */
[----:B0-----:R-:W-:-:S05]  /*04d0*/  FADD R9, R12, R9 ;  /* 0x000000090c097221 */ /* 0x001fca0000000000 */
        /* <DEDUP_REMOVED lines=8> */
[----:B------:R-:W-:Y:S01]  /*0560*/  @!P1 STS [R8+UR4], R7 ;  /* 0x0000000708009988 */ /* 0x000fe20008000804 */
[C---:B------:R-:W-:Y:S01]  /*0570*/  LEA R4, R3.reuse, UR4, 0x2 ;  /* 0x0000000403047c11 */ /* 0x040fe2000f8e10ff */
[----:B------:R-:W-:Y:S06]  /*0580*/  BAR.SYNC.DEFER_BLOCKING 0x0 ;  /* 0x0000000000007b1d */ /* 0x000fec0000010000 */
[----:B------:R-:W0:Y:S01]  /*0590*/  @!P2 LDS R2, [R4] ;  /* 0x000000000402a984 */ /* 0x000e220000000800 */
[----:B------:R-:W-:-:S04]  /*05a0*/  LOP3.LUT R6, R3, 0x1, RZ, 0xc0, !PT ;  /* 0x0000000103067812 */ /* 0x000fc800078ec0ff */
[----:B------:R-:W-:-:S04]  /*05b0*/  ISETP.NE.U32.AND P1, PT, R6, 0x1, PT ;  /* 0x000000010600780c */ /* 0x000fc80003f25070 */
[C---:B------:R-:W-:Y:S01]  /*05c0*/  ISETP.LT.AND P1, PT, R3.reuse, 0x2, P1 ;  /* 0x000000020300780c */ /* 0x040fe20000f21270 */
[----:B0-----:R-:W0:Y:S01]  /*05d0*/  SHFL.BFLY PT, R5, R2, 0x1, 0x1f ;  /* 0x0c201f0002057f89 */ /* 0x001e2200000e0000 */
[----:B------:R-:W-:-:S04]  /*05e0*/  LOP3.LUT R3, R3, 0x3f, RZ, 0xc0, !PT ;  /* 0x0000003f03037812 */ /* 0x000fc800078ec0ff */
[----:B------:R-:W-:Y:S01]  /*05f0*/  ISETP.EQ.AND P0, PT, R3, RZ, !P0 ;  /* 0x000000ff0300720c */ /* 0x000fe20004702270 */
[----:B0-----:R-:W-:-:S06]  /*0600*/  FADD R5, R2, R5 ;  /* 0x0000000502057221 */ /* 0x001fcc0000000000 */
[----:B------:R0:W-:Y:S01]  /*0610*/  @P1 STS [R4], R5 ;  /* 0x0000000504001388 */ /* 0x0001e20000000800 */
[----:B------:R-:W-:Y:S06]  /*0620*/  BAR.SYNC.DEFER_BLOCKING 0x0 ;  /* 0x0000000000007b1d */ /* 0x000fec0000010000 */
[----:B0-----:R-:W-:Y:S05]  /*0630*/  @!P0 EXIT ;  /* 0x000000000000894d */ /* 0x001fea0003800000 */
[----:B------:R-:W0:Y:S01]  /*0640*/  LDS R5, [UR4] ;  /* 0x00000004ff057984 */ /* 0x000e220008000800 */
[----:B------:R-:W1:Y:S02]  /*0650*/  LDC.64 R2, c[0x0][0x220] ;  /* 0x00008800ff027b82 */ /* 0x000e640000000a00 */
[----:B-1----:R-:W-:-:S05]  /*0660*/  IMAD.WIDE R2, R0, 0x4, R2 ;  /* 0x0000000400027825 */ /* 0x002fca00078e0202 */
[----:B0-----:R-:W-:Y:S01]  /*0670*/  STG.E desc[UR6][R2.64], R5 ;  /* 0x0000000502007986 */ /* 0x001fe2000c101906 */
[----:B------:R-:W-:Y:S05]  /*0680*/  EXIT ;  /* 0x000000000000794d */ /* 0x000fea0003800000 */
.L_x_0:
[----:B------:R-:W-:-:S00]  /*0690*/  BRA `(.L_x_0) ;  /* 0xfffffffc00fc7947 */ /* 0x000fc0000383ffff */
[----:B------:R-:W-:-:S00]  /*06a0*/  NOP ;  /* 0x0000000000007918 */ /* 0x000fc00000000000 */
        /* <DEDUP_REMOVED lines=13> */
.L_x_1:


//--------------------- .nv.shared.triton_per_fused_abs_mean_sub_17 --------------------------
	.section	.nv.shared.triton_per_fused_abs_mean_sub_17,"aw",@nobits
	.sectionflags	@""
	.align	16
	.zero		1024


//--------------------- .nv.constant0.triton_per_fused_abs_mean_sub_17 --------------------------
	.section	.nv.constant0.triton_per_fused_abs_mean_sub_17,"a",@progbits
	.sectionflags	@""
	.align	4
.nv.constant0.triton_per_fused_abs_mean_sub_17:
	.zero		560
